//
// Generated by NVIDIA NVVM Compiler
//
// Compiler Build ID: CL-36424714
// Cuda compilation tools, release 13.0, V13.0.88
// Based on NVVM 20.0.0
//

.version 9.0
.target sm_100
.address_size 64

	// .globl	_Z8rgb2grayPhS_ii

.visible .entry _Z8rgb2grayPhS_ii(
	.param .u64 .ptr .align 1 _Z8rgb2grayPhS_ii_param_0,
	.param .u64 .ptr .align 1 _Z8rgb2grayPhS_ii_param_1,
	.param .u32 _Z8rgb2grayPhS_ii_param_2,
	.param .u32 _Z8rgb2grayPhS_ii_param_3
)
{
	.reg .pred 	%p<4>;
	.reg .b16 	%rs<4>;
	.reg .b32 	%r<16>;
	.reg .b32 	%f<7>;
	.reg .b64 	%rd<9>;

	ld.param.u64 	%rd1, [_Z8rgb2grayPhS_ii_param_0];
	ld.param.u64 	%rd2, [_Z8rgb2grayPhS_ii_param_1];
	ld.param.u32 	%r2, [_Z8rgb2grayPhS_ii_param_2];
	ld.param.u32 	%r3, [_Z8rgb2grayPhS_ii_param_3];
	mov.u32 	%r5, %ctaid.x;
	mov.u32 	%r6, %ntid.x;
	mov.u32 	%r7, %tid.x;
	mad.lo.s32 	%r8, %r5, %r6, %r7;
	mov.u32 	%r9, %ctaid.y;
	mov.u32 	%r10, %ntid.y;
	mov.u32 	%r11, %tid.y;
	mad.lo.s32 	%r12, %r9, %r10, %r11;
	mad.lo.s32 	%r1, %r2, %r12, %r8;
	setp.ge.s32 	%p1, %r8, %r2;
	setp.ge.s32 	%p2, %r12, %r3;
	or.pred  	%p3, %p1, %p2;
	@%p3 bra 	$L__BB0_2;
	cvta.to.global.u64 	%rd3, %rd1;
	cvta.to.global.u64 	%rd4, %rd2;
	mul.lo.s32 	%r14, %r1, 3;
	cvt.s64.s32 	%rd5, %r14;
	add.s64 	%rd6, %rd3, %rd5;
	ld.global.u8 	%rs1, [%rd6];
	ld.global.u8 	%rs2, [%rd6+1];
	ld.global.u8 	%rs3, [%rd6+2];
	cvt.rn.f32.u16 	%f1, %rs1;
	cvt.rn.f32.u16 	%f2, %rs2;
	mul.f32 	%f3, %f2, 0f3F1645A2;
	fma.rn.f32 	%f4, %f1, 0f3E991687, %f3;
	cvt.rn.f32.u16 	%f5, %rs3;
	fma.rn.f32 	%f6, %f5, 0f3DE978D5, %f4;
	cvt.rzi.u32.f32 	%r15, %f6;
	cvt.s64.s32 	%rd7, %r1;
	add.s64 	%rd8, %rd4, %rd7;
	st.global.u8 	[%rd8], %r15;
$L__BB0_2:
	ret;

}


// ===== COMPILED SASS (sm_100) =====

	.target	sm_100

	.elftype	@"ET_EXEC"


//--------------------- .note.nv.tkinfo           --------------------------
	.section	.note.nv.tkinfo,"",@"SHT_NOTE"
	.sectionflags	@"SHF_NOTE_NV_TKINFO"
	.tkinfo
        /*0018*/ 	.word	0x00000002
        /*0030*/ 	.string	""
        /*0030*/ 	.string	"ptxas"
        /*0030*/ 	.string	"Cuda compilation tools, release 13.0, V13.0.88"
        /*0030*/ 	.string	"Build cuda_13.0.r13.0/compiler.36424714_0"
        /*0030*/ 	.string	"-arch sm_100 -m 64 "



//--------------------- .note.nv.cuinfo           --------------------------
	.section	.note.nv.cuinfo,"",@"SHT_NOTE"
	.sectionflags	@"SHF_NOTE_NV_CUINFO"
        /*0018*/ 	.short	0x0002
        /*001a*/ 	.short	0x0064
        /*001c*/ 	.short	0x0082
	.zero		2


//--------------------- .nv.info                  --------------------------
	.section	.nv.info,"",@"SHT_CUDA_INFO"
	.align	4


	//----- nvinfo : EIATTR_REGCOUNT
	.align		4
        /*0000*/ 	.byte	0x04, 0x2f
        /*0002*/ 	.short	(.L_1 - .L_0)
	.align		4
.L_0:
        /*0004*/ 	.word	index@(_Z8rgb2grayPhS_ii)
        /*0008*/ 	.word	0x0000000a


	//----- nvinfo : EIATTR_FRAME_SIZE
	.align		4
.L_1:
        /*000c*/ 	.byte	0x04, 0x11
        /*000e*/ 	.short	(.L_3 - .L_2)
	.align		4
.L_2:
        /*0010*/ 	.word	index@(_Z8rgb2grayPhS_ii)
        /*0014*/ 	.word	0x00000000


	//----- nvinfo : EIATTR_MIN_STACK_SIZE
	.align		4
.L_3:
        /*0018*/ 	.byte	0x04, 0x12
        /*001a*/ 	.short	(.L_5 - .L_4)
	.align		4
.L_4:
        /*001c*/ 	.word	index@(_Z8rgb2grayPhS_ii)
        /*0020*/ 	.word	0x00000000
.L_5:


//--------------------- .nv.compat                --------------------------
	.section	.nv.compat,"",@"SHT_CUDA_COMPAT_INFO"
	.align	4
        /*0000*/ 	.byte	0x02, 0x09, 0x00, 0x00, 0x02, 0x02, 0x01, 0x00, 0x02, 0x05, 0x05, 0x00, 0x03, 0x07, 0x01, 0x01
        /*0010*/ 	.byte	0x02, 0x03, 0x00, 0x00, 0x02, 0x06, 0x01, 0x00, 0x04, 0x0b, 0x08, 0x00, 0x09, 0x00, 0x00, 0x00
        /*0020*/ 	.byte	0x00, 0x00, 0x00, 0x00


//--------------------- .nv.info._Z8rgb2grayPhS_ii --------------------------
	.section	.nv.info._Z8rgb2grayPhS_ii,"",@"SHT_CUDA_INFO"
	.sectionflags	@""
	.align	4


	//----- nvinfo : EIATTR_CUDA_API_VERSION
	.align		4
        /*0000*/ 	.byte	0x04, 0x37
        /*0002*/ 	.short	(.L_7 - .L_6)
.L_6:
        /*0004*/ 	.word	0x00000082


	//----- nvinfo : EIATTR_KPARAM_INFO
	.align		4
.L_7:
        /*0008*/ 	.byte	0x04, 0x17
        /*000a*/ 	.short	(.L_9 - .L_8)
.L_8:
        /*000c*/ 	.word	0x00000000
        /*0010*/ 	.short	0x0003
        /*0012*/ 	.short	0x0014
        /*0014*/ 	.byte	0x00, 0xf0, 0x11, 0x00


	//----- nvinfo : EIATTR_KPARAM_INFO
	.align		4
.L_9:
        /*0018*/ 	.byte	0x04, 0x17
        /*001a*/ 	.short	(.L_11 - .L_10)
.L_10:
        /*001c*/ 	.word	0x00000000
        /*0020*/ 	.short	0x0002
        /*0022*/ 	.short	0x0010
        /*0024*/ 	.byte	0x00, 0xf0, 0x11, 0x00


	//----- nvinfo : EIATTR_KPARAM_INFO
	.align		4
.L_11:
        /*0028*/ 	.byte	0x04, 0x17
        /*002a*/ 	.short	(.L_13 - .L_12)
.L_12:
        /*002c*/ 	.word	0x00000000
        /*0030*/ 	.short	0x0001
        /*0032*/ 	.short	0x0008
        /*0034*/ 	.byte	0x00, 0xf5, 0x21, 0x00


	//----- nvinfo : EIATTR_KPARAM_INFO
	.align		4
.L_13:
        /*0038*/ 	.byte	0x04, 0x17
        /*003a*/ 	.short	(.L_15 - .L_14)
.L_14:
        /*003c*/ 	.word	0x00000000
        /*0040*/ 	.short	0x0000
        /*0042*/ 	.short	0x0000
        /*0044*/ 	.byte	0x00, 0xf5, 0x21, 0x00


	//----- nvinfo : EIATTR_SPARSE_MMA_MASK
	.align		4
.L_15:
        /*0048*/ 	.byte	0x03, 0x50
        /*004a*/ 	.short	0x0000


	//----- nvinfo : EIATTR_MAXREG_COUNT
	.align		4
        /*004c*/ 	.byte	0x03, 0x1b
        /*004e*/ 	.short	0x00ff


	//----- nvinfo : EIATTR_MERCURY_ISA_VERSION
	.align		4
        /*0050*/ 	.byte	0x03, 0x5f
        /*0052*/ 	.short	0x0101


	//----- nvinfo : EIATTR_VRC_CTA_INIT_COUNT
	.align		4
        /*0054*/ 	.byte	0x02, 0x4a
	.zero		1
	.zero		1


	//----- nvinfo : EIATTR_EXIT_INSTR_OFFSETS
	.align		4
        /*0058*/ 	.byte	0x04, 0x1c
        /*005a*/ 	.short	(.L_17 - .L_16)


	//   ....[0]....
.L_16:
        /*005c*/ 	.word	0x000000d0


	//   ....[1]....
        /*0060*/ 	.word	0x00000200


	//----- nvinfo : EIATTR_CBANK_PARAM_SIZE
	.align		4
.L_17:
        /*0064*/ 	.byte	0x03, 0x19
        /*0066*/ 	.short	0x0018


	//----- nvinfo : EIATTR_PARAM_CBANK
	.align		4
        /*0068*/ 	.byte	0x04, 0x0a
        /*006a*/ 	.short	(.L_19 - .L_18)
	.align		4
.L_18:
        /*006c*/ 	.word	index@(.nv.constant0._Z8rgb2grayPhS_ii)
        /*0070*/ 	.short	0x0380
        /*0072*/ 	.short	0x0018


	//----- nvinfo : EIATTR_SW_WAR
	.align		4
.L_19:
        /*0074*/ 	.byte	0x04, 0x36
        /*0076*/ 	.short	(.L_21 - .L_20)
.L_20:
        /*0078*/ 	.word	0x00000008
.L_21:


//--------------------- .nv.callgraph             --------------------------
	.section	.nv.callgraph,"",@"SHT_CUDA_CALLGRAPH"
	.align	4
	.sectionentsize	8
	.align		4
        /*0000*/ 	.word	0x00000000
	.align		4
        /*0004*/ 	.word	0xffffffff
	.align		4
        /*0008*/ 	.word	0x00000000
	.align		4
        /*000c*/ 	.word	0xfffffffe
	.align		4
        /*0010*/ 	.word	0x00000000
	.align		4
        /*0014*/ 	.word	0xfffffffd
	.align		4
        /*0018*/ 	.word	0x00000000
	.align		4
        /*001c*/ 	.word	0xfffffffc


//--------------------- .text._Z8rgb2grayPhS_ii   --------------------------
	.section	.text._Z8rgb2grayPhS_ii,"ax",@progbits
	.align	128
        .global         _Z8rgb2grayPhS_ii
        .type           _Z8rgb2grayPhS_ii,@function
        .size           _Z8rgb2grayPhS_ii,(.L_x_1 - _Z8rgb2grayPhS_ii)
        .other          _Z8rgb2grayPhS_ii,@"STO_CUDA_ENTRY STV_DEFAULT"
_Z8rgb2grayPhS_ii:
.text._Z8rgb2grayPhS_ii:
[----:B------:R-:W-:Y:S01]  /*0000*/  LDC R1, c[0x0][0x37c] ;  /* 0x0000df00ff017b82 */ /* 0x000fe20000000800 */
[----:B------:R-:W0:Y:S07]  /*0010*/  S2R R2, SR_TID.Y ;  /* 0x0000000000027919 */ /* 0x000e2e0000002200 */
[----:B------:R-:W1:Y:S01]  /*0020*/  LDC R0, c[0x0][0x360] ;  /* 0x0000d800ff007b82 */ /* 0x000e620000000800 */
[----:B------:R-:W2:Y:S01]  /*0030*/  LDCU.64 UR6, c[0x0][0x390] ;  /* 0x00007200ff0677ac */ /* 0x000ea20008000a00 */
[----:B------:R-:W1:Y:S06]  /*0040*/  S2R R5, SR_TID.X ;  /* 0x0000000000057919 */ /* 0x000e6c0000002100 */
[----:B------:R-:W0:Y:S08]  /*0050*/  S2UR UR5, SR_CTAID.Y ;  /* 0x00000000000579c3 */ /* 0x000e300000002600 */
[----:B------:R-:W0:Y:S08]  /*0060*/  LDC R3, c[0x0][0x364] ;  /* 0x0000d900ff037b82 */ /* 0x000e300000000800 */
[----:B------:R-:W1:Y:S01]  /*0070*/  S2UR UR4, SR_CTAID.X ;  /* 0x00000000000479c3 */ /* 0x000e620000002500 */
[----:B0-----:R-:W-:-:S05]  /*0080*/  IMAD R3, R3, UR5, R2 ;  /* 0x0000000503037c24 */ /* 0x001fca000f8e0202 */
[----:B--2---:R-:W-:Y:S01]  /*0090*/  ISETP.GE.AND P0, PT, R3, UR7, PT ;  /* 0x0000000703007c0c */ /* 0x004fe2000bf06270 */
[----:B-1----:R-:W-:-:S05]  /*00a0*/  IMAD R0, R0, UR4, R5 ;  /* 0x0000000400007c24 */ /* 0x002fca000f8e0205 */
[----:B------:R-:W-:Y:S01]  /*00b0*/  ISETP.GE.OR P0, PT, R0, UR6, P0 ;  /* 0x0000000600007c0c */ /* 0x000fe20008706670 */
[----:B------:R-:W-:-:S12]  /*00c0*/  IMAD R0, R3, UR6, R0 ;  /* 0x0000000603007c24 */ /* 0x000fd8000f8e0200 */
[----:B------:R-:W-:Y:S05]  /*00d0*/  @P0 EXIT ;  /* 0x000000000000094d */ /* 0x000fea0003800000 */
[----:B------:R-:W0:Y:S01]  /*00e0*/  LDCU.128 UR8, c[0x0][0x380] ;  /* 0x00007000ff0877ac */ /* 0x000e220008000c00 */
[----:B------:R-:W-:Y:S01]  /*00f0*/  IMAD R3, R0, 0x3, RZ ;  /* 0x0000000300037824 */ /* 0x000fe200078e02ff */
[----:B------:R-:W1:Y:S04]  /*0100*/  LDCU.64 UR4, c[0x0][0x358] ;  /* 0x00006b00ff0477ac */ /* 0x000e680008000a00 */
[----:B0-----:R-:W-:-:S04]  /*0110*/  IADD3 R2, P0, PT, R3, UR8, RZ ;  /* 0x0000000803027c10 */ /* 0x001fc8000ff1e0ff */
[----:B------:R-:W-:-:S05]  /*0120*/  LEA.HI.X.SX32 R3, R3, UR9, 0x1, P0 ;  /* 0x0000000903037c11 */ /* 0x000fca00080f0eff */
[----:B-1----:R-:W2:Y:S04]  /*0130*/  LDG.E.U8 R5, desc[UR4][R2.64+0x1] ;  /* 0x0000010402057981 */ /* 0x002ea8000c1e1100 */
[----:B------:R-:W3:Y:S04]  /*0140*/  LDG.E.U8 R4, desc[UR4][R2.64] ;  /* 0x0000000402047981 */ /* 0x000ee8000c1e1100 */
[----:B------:R-:W4:Y:S01]  /*0150*/  LDG.E.U8 R6, desc[UR4][R2.64+0x2] ;  /* 0x0000020402067981 */ /* 0x000f22000c1e1100 */
[----:B--2---:R-:W-:Y:S02]  /*0160*/  I2FP.F32.U32 R5, R5 ;  /* 0x0000000500057245 */ /* 0x004fe40000201000 */
[----:B---3--:R-:W-:-:S03]  /*0170*/  I2FP.F32.U32 R4, R4 ;  /* 0x0000000400047245 */ /* 0x008fc60000201000 */
[----:B------:R-:W-:Y:S01]  /*0180*/  FMUL R5, R5, 0.58700001239776611328 ;  /* 0x3f1645a205057820 */ /* 0x000fe20000400000 */
[----:B----4-:R-:W-:-:S03]  /*0190*/  I2FP.F32.U32 R7, R6 ;  /* 0x0000000600077245 */ /* 0x010fc60000201000 */
[----:B------:R-:W-:-:S04]  /*01a0*/  FFMA R4, R4, 0.29899999499320983887, R5 ;  /* 0x3e99168704047823 */ /* 0x000fc80000000005 */
[----:B------:R-:W-:Y:S01]  /*01b0*/  FFMA R7, R7, 0.11400000005960464478, R4 ;  /* 0x3de978d507077823 */ /* 0x000fe20000000004 */
[----:B------:R-:W-:-:S04]  /*01c0*/  IADD3 R4, P0, PT, R0, UR10, RZ ;  /* 0x0000000a00047c10 */ /* 0x000fc8000ff1e0ff */
[----:B------:R-:W-:Y:S01]  /*01d0*/  LEA.HI.X.SX32 R5, R0, UR11, 0x1, P0 ;  /* 0x0000000b00057c11 */ /* 0x000fe200080f0eff */
[----:B------:R-:W0:Y:S04]  /*01e0*/  F2I.U32.TRUNC.NTZ R7, R7 ;  /* 0x0000000700077305 */ /* 0x000e28000020f000 */
[----:B0-----:R-:W-:Y:S01]  /*01f0*/  STG.E.U8 desc[UR4][R4.64], R7 ;  /* 0x0000000704007986 */ /* 0x001fe2000c101104 */
[----:B------:R-:W-:Y:S05]  /*0200*/  EXIT ;  /* 0x000000000000794d */ /* 0x000fea0003800000 */
.L_x_0:
[----:B------:R-:W-:-:S00]  /*0210*/  BRA `(.L_x_0) ;  /* 0xfffffffc00fc7947 */ /* 0x000fc0000383ffff */
[----:B------:R-:W-:-:S00]  /*0220*/  NOP ;  /* 0x0000000000007918 */ /* 0x000fc00000000000 */
        /* <DEDUP_REMOVED lines=13> */
.L_x_1:


//--------------------- .nv.shared.reserved.0     --------------------------
	.section	.nv.shared.reserved.0,"aw",@nobits
	.weak		__nv_reservedSMEM_offset_0_alias
	.size		__nv_reservedSMEM_offset_0_alias, 0, 64
	.other		__nv_reservedSMEM_offset_0_alias,@"STO_CUDA_RESERVED_SHARED STV_DEFAULT"
__nv_reservedSMEM_offset_0_alias:
	.zero		0
	.zero		64


//--------------------- .nv.constant0._Z8rgb2grayPhS_ii --------------------------
	.section	.nv.constant0._Z8rgb2grayPhS_ii,"a",@progbits
	.sectionflags	@""
	.align	4
.nv.constant0._Z8rgb2grayPhS_ii:
	.zero		920


//--------------------- SYMBOLS --------------------------

	.type		.nv.reservedSmem.offset0,@object
	.size		.nv.reservedSmem.offset0,0x4
